//
// Generated by NVIDIA NVVM Compiler
//
// Compiler Build ID: CL-36424714
// Cuda compilation tools, release 13.0, V13.0.88
// Based on NVVM 20.0.0
//

.version 9.0
.target sm_100
.address_size 64

	// .globl	_Z8maskBoolPKiPKbPii

.visible .entry _Z8maskBoolPKiPKbPii(
	.param .u64 .ptr .align 1 _Z8maskBoolPKiPKbPii_param_0,
	.param .u64 .ptr .align 1 _Z8maskBoolPKiPKbPii_param_1,
	.param .u64 .ptr .align 1 _Z8maskBoolPKiPKbPii_param_2,
	.param .u32 _Z8maskBoolPKiPKbPii_param_3
)
{
	.reg .pred 	%p<4>;
	.reg .b16 	%rs<2>;
	.reg .b32 	%r<15>;
	.reg .b64 	%rd<13>;

	ld.param.u64 	%rd4, [_Z8maskBoolPKiPKbPii_param_0];
	ld.param.u64 	%rd5, [_Z8maskBoolPKiPKbPii_param_1];
	ld.param.u64 	%rd6, [_Z8maskBoolPKiPKbPii_param_2];
	ld.param.u32 	%r8, [_Z8maskBoolPKiPKbPii_param_3];
	mov.u32 	%r9, %ctaid.x;
	mov.u32 	%r1, %ntid.x;
	mov.u32 	%r10, %tid.x;
	mad.lo.s32 	%r13, %r9, %r1, %r10;
	setp.ge.s32 	%p1, %r13, %r8;
	@%p1 bra 	$L__BB0_5;
	mov.u32 	%r11, %nctaid.x;
	mul.lo.s32 	%r3, %r1, %r11;
	cvta.to.global.u64 	%rd1, %rd5;
	cvta.to.global.u64 	%rd2, %rd4;
	cvta.to.global.u64 	%rd3, %rd6;
$L__BB0_2:
	cvt.s64.s32 	%rd7, %r13;
	add.s64 	%rd8, %rd1, %rd7;
	ld.global.u8 	%rs1, [%rd8];
	setp.eq.s16 	%p2, %rs1, 0;
	mov.b32 	%r14, 0;
	@%p2 bra 	$L__BB0_4;
	mul.wide.s32 	%rd9, %r13, 4;
	add.s64 	%rd10, %rd2, %rd9;
	ld.global.u32 	%r14, [%rd10];
$L__BB0_4:
	mul.wide.s32 	%rd11, %r13, 4;
	add.s64 	%rd12, %rd3, %rd11;
	st.global.u32 	[%rd12], %r14;
	add.s32 	%r13, %r13, %r3;
	setp.lt.s32 	%p3, %r13, %r8;
	@%p3 bra 	$L__BB0_2;
$L__BB0_5:
	ret;

}
	// .globl	_Z7maskBitPKiS0_Pii
.visible .entry _Z7maskBitPKiS0_Pii(
	.param .u64 .ptr .align 1 _Z7maskBitPKiS0_Pii_param_0,
	.param .u64 .ptr .align 1 _Z7maskBitPKiS0_Pii_param_1,
	.param .u64 .ptr .align 1 _Z7maskBitPKiS0_Pii_param_2,
	.param .u32 _Z7maskBitPKiS0_Pii_param_3
)
{
	.reg .pred 	%p<5>;
	.reg .b32 	%r<18>;
	.reg .b64 	%rd<14>;

	ld.param.u64 	%rd4, [_Z7maskBitPKiS0_Pii_param_0];
	ld.param.u64 	%rd5, [_Z7maskBitPKiS0_Pii_param_1];
	ld.param.u64 	%rd6, [_Z7maskBitPKiS0_Pii_param_2];
	ld.param.u32 	%r6, [_Z7maskBitPKiS0_Pii_param_3];
	cvta.to.global.u64 	%rd1, %rd6;
	mov.u32 	%r7, %ctaid.x;
	mov.u32 	%r1, %ntid.x;
	mov.u32 	%r8, %tid.x;
	mad.lo.s32 	%r17, %r7, %r1, %r8;
	setp.ge.s32 	%p1, %r17, %r6;
	@%p1 bra 	$L__BB1_6;
	mov.u32 	%r9, %nctaid.x;
	mul.lo.s32 	%r3, %r1, %r9;
	cvta.to.global.u64 	%rd2, %rd5;
	cvta.to.global.u64 	%rd3, %rd4;
$L__BB1_2:
	and.b32  	%r10, %r17, 31;
	shr.s32 	%r11, %r17, 5;
	mul.wide.s32 	%rd7, %r11, 4;
	add.s64 	%rd8, %rd2, %rd7;
	ld.global.u32 	%r12, [%rd8];
	shr.u32 	%r13, %r12, %r10;
	and.b32  	%r14, %r13, 1;
	setp.eq.b32 	%p2, %r14, 1;
	not.pred 	%p3, %p2;
	@%p3 bra 	$L__BB1_4;
	mul.wide.s32 	%rd9, %r17, 4;
	add.s64 	%rd10, %rd3, %rd9;
	ld.global.u32 	%r15, [%rd10];
	add.s64 	%rd11, %rd1, %rd9;
	st.global.u32 	[%rd11], %r15;
	bra.uni 	$L__BB1_5;
$L__BB1_4:
	mul.wide.s32 	%rd12, %r17, 4;
	add.s64 	%rd13, %rd1, %rd12;
	mov.b32 	%r16, 0;
	st.global.u32 	[%rd13], %r16;
$L__BB1_5:
	add.s32 	%r17, %r17, %r3;
	setp.lt.s32 	%p4, %r17, %r6;
	@%p4 bra 	$L__BB1_2;
$L__BB1_6:
	ret;

}


// ===== COMPILED SASS (sm_100) =====

	.target	sm_100

	.elftype	@"ET_EXEC"


//--------------------- .note.nv.tkinfo           --------------------------
	.section	.note.nv.tkinfo,"",@"SHT_NOTE"
	.sectionflags	@"SHF_NOTE_NV_TKINFO"
	.tkinfo
        /*0018*/ 	.word	0x00000002
        /*0030*/ 	.string	""
        /*0030*/ 	.string	"ptxas"
        /*0030*/ 	.string	"Cuda compilation tools, release 13.0, V13.0.88"
        /*0030*/ 	.string	"Build cuda_13.0.r13.0/compiler.36424714_0"
        /*0030*/ 	.string	"-arch sm_100 -m 64 "



//--------------------- .note.nv.cuinfo           --------------------------
	.section	.note.nv.cuinfo,"",@"SHT_NOTE"
	.sectionflags	@"SHF_NOTE_NV_CUINFO"
        /*0018*/ 	.short	0x0002
        /*001a*/ 	.short	0x0064
        /*001c*/ 	.short	0x0082
	.zero		2


//--------------------- .nv.info                  --------------------------
	.section	.nv.info,"",@"SHT_CUDA_INFO"
	.align	4


	//----- nvinfo : EIATTR_REGCOUNT
	.align		4
        /*0000*/ 	.byte	0x04, 0x2f
        /*0002*/ 	.short	(.L_1 - .L_0)
	.align		4
.L_0:
        /*0004*/ 	.word	index@(_Z8maskBoolPKiPKbPii)
        /*0008*/ 	.word	0x00000010


	//----- nvinfo : EIATTR_FRAME_SIZE
	.align		4
.L_1:
        /*000c*/ 	.byte	0x04, 0x11
        /*000e*/ 	.short	(.L_3 - .L_2)
	.align		4
.L_2:
        /*0010*/ 	.word	index@(_Z8maskBoolPKiPKbPii)
        /*0014*/ 	.word	0x00000000


	//----- nvinfo : EIATTR_REGCOUNT
	.align		4
.L_3:
        /*0018*/ 	.byte	0x04, 0x2f
        /*001a*/ 	.short	(.L_5 - .L_4)
	.align		4
.L_4:
        /*001c*/ 	.word	index@(_Z7maskBitPKiS0_Pii)
        /*0020*/ 	.word	0x00000010


	//----- nvinfo : EIATTR_FRAME_SIZE
	.align		4
.L_5:
        /*0024*/ 	.byte	0x04, 0x11
        /*0026*/ 	.short	(.L_7 - .L_6)
	.align		4
.L_6:
        /*0028*/ 	.word	index@(_Z7maskBitPKiS0_Pii)
        /*002c*/ 	.word	0x00000000


	//----- nvinfo : EIATTR_MIN_STACK_SIZE
	.align		4
.L_7:
        /*0030*/ 	.byte	0x04, 0x12
        /*0032*/ 	.short	(.L_9 - .L_8)
	.align		4
.L_8:
        /*0034*/ 	.word	index@(_Z7maskBitPKiS0_Pii)
        /*0038*/ 	.word	0x00000000


	//----- nvinfo : EIATTR_MIN_STACK_SIZE
	.align		4
.L_9:
        /*003c*/ 	.byte	0x04, 0x12
        /*003e*/ 	.short	(.L_11 - .L_10)
	.align		4
.L_10:
        /*0040*/ 	.word	index@(_Z8maskBoolPKiPKbPii)
        /*0044*/ 	.word	0x00000000
.L_11:


//--------------------- .nv.compat                --------------------------
	.section	.nv.compat,"",@"SHT_CUDA_COMPAT_INFO"
	.align	4
        /*0000*/ 	.byte	0x02, 0x09, 0x00, 0x00, 0x02, 0x02, 0x01, 0x00, 0x02, 0x05, 0x05, 0x00, 0x03, 0x07, 0x01, 0x01
        /*0010*/ 	.byte	0x02, 0x03, 0x00, 0x00, 0x02, 0x06, 0x01, 0x00, 0x04, 0x0b, 0x08, 0x00, 0x09, 0x00, 0x00, 0x00
        /*0020*/ 	.byte	0x00, 0x00, 0x00, 0x00


//--------------------- .nv.info._Z7maskBitPKiS0_Pii --------------------------
	.section	.nv.info._Z7maskBitPKiS0_Pii,"",@"SHT_CUDA_INFO"
	.sectionflags	@""
	.align	4


	//----- nvinfo : EIATTR_CUDA_API_VERSION
	.align		4
        /*0000*/ 	.byte	0x04, 0x37
        /*0002*/ 	.short	(.L_13 - .L_12)
.L_12:
        /*0004*/ 	.word	0x00000082


	//----- nvinfo : EIATTR_KPARAM_INFO
	.align		4
.L_13:
        /*0008*/ 	.byte	0x04, 0x17
        /*000a*/ 	.short	(.L_15 - .L_14)
.L_14:
        /*000c*/ 	.word	0x00000000
        /*0010*/ 	.short	0x0003
        /*0012*/ 	.short	0x0018
        /*0014*/ 	.byte	0x00, 0xf0, 0x11, 0x00


	//----- nvinfo : EIATTR_KPARAM_INFO
	.align		4
.L_15:
        /*0018*/ 	.byte	0x04, 0x17
        /*001a*/ 	.short	(.L_17 - .L_16)
.L_16:
        /*001c*/ 	.word	0x00000000
        /*0020*/ 	.short	0x0002
        /*0022*/ 	.short	0x0010
        /*0024*/ 	.byte	0x00, 0xf5, 0x21, 0x00


	//----- nvinfo : EIATTR_KPARAM_INFO
	.align		4
.L_17:
        /*0028*/ 	.byte	0x04, 0x17
        /*002a*/ 	.short	(.L_19 - .L_18)
.L_18:
        /*002c*/ 	.word	0x00000000
        /*0030*/ 	.short	0x0001
        /*0032*/ 	.short	0x0008
        /*0034*/ 	.byte	0x00, 0xf5, 0x21, 0x00


	//----- nvinfo : EIATTR_KPARAM_INFO
	.align		4
.L_19:
        /*0038*/ 	.byte	0x04, 0x17
        /*003a*/ 	.short	(.L_21 - .L_20)
.L_20:
        /*003c*/ 	.word	0x00000000
        /*0040*/ 	.short	0x0000
        /*0042*/ 	.short	0x0000
        /*0044*/ 	.byte	0x00, 0xf5, 0x21, 0x00


	//----- nvinfo : EIATTR_SPARSE_MMA_MASK
	.align		4
.L_21:
        /*0048*/ 	.byte	0x03, 0x50
        /*004a*/ 	.short	0x0000


	//----- nvinfo : EIATTR_MAXREG_COUNT
	.align		4
        /*004c*/ 	.byte	0x03, 0x1b
        /*004e*/ 	.short	0x00ff


	//----- nvinfo : EIATTR_MERCURY_ISA_VERSION
	.align		4
        /*0050*/ 	.byte	0x03, 0x5f
        /*0052*/ 	.short	0x0101


	//----- nvinfo : EIATTR_VRC_CTA_INIT_COUNT
	.align		4
        /*0054*/ 	.byte	0x02, 0x4a
	.zero		1
	.zero		1


	//----- nvinfo : EIATTR_EXIT_INSTR_OFFSETS
	.align		4
        /*0058*/ 	.byte	0x04, 0x1c
        /*005a*/ 	.short	(.L_23 - .L_22)


	//   ....[0]....
.L_22:
        /*005c*/ 	.word	0x00000070


	//   ....[1]....
        /*0060*/ 	.word	0x000001d0


	//----- nvinfo : EIATTR_CRS_STACK_SIZE
	.align		4
.L_23:
        /*0064*/ 	.byte	0x04, 0x1e
        /*0066*/ 	.short	(.L_25 - .L_24)
.L_24:
        /*0068*/ 	.word	0x00000000


	//----- nvinfo : EIATTR_CBANK_PARAM_SIZE
	.align		4
.L_25:
        /*006c*/ 	.byte	0x03, 0x19
        /*006e*/ 	.short	0x001c


	//----- nvinfo : EIATTR_PARAM_CBANK
	.align		4
        /*0070*/ 	.byte	0x04, 0x0a
        /*0072*/ 	.short	(.L_27 - .L_26)
	.align		4
.L_26:
        /*0074*/ 	.word	index@(.nv.constant0._Z7maskBitPKiS0_Pii)
        /*0078*/ 	.short	0x0380
        /*007a*/ 	.short	0x001c


	//----- nvinfo : EIATTR_SW_WAR
	.align		4
.L_27:
        /*007c*/ 	.byte	0x04, 0x36
        /*007e*/ 	.short	(.L_29 - .L_28)
.L_28:
        /*0080*/ 	.word	0x00000008
.L_29:


//--------------------- .nv.info._Z8maskBoolPKiPKbPii --------------------------
	.section	.nv.info._Z8maskBoolPKiPKbPii,"",@"SHT_CUDA_INFO"
	.sectionflags	@""
	.align	4


	//----- nvinfo : EIATTR_CUDA_API_VERSION
	.align		4
        /*0000*/ 	.byte	0x04, 0x37
        /*0002*/ 	.short	(.L_31 - .L_30)
.L_30:
        /*0004*/ 	.word	0x00000082


	//----- nvinfo : EIATTR_KPARAM_INFO
	.align		4
.L_31:
        /*0008*/ 	.byte	0x04, 0x17
        /*000a*/ 	.short	(.L_33 - .L_32)
.L_32:
        /*000c*/ 	.word	0x00000000
        /*0010*/ 	.short	0x0003
        /*0012*/ 	.short	0x0018
        /*0014*/ 	.byte	0x00, 0xf0, 0x11, 0x00


	//----- nvinfo : EIATTR_KPARAM_INFO
	.align		4
.L_33:
        /*0018*/ 	.byte	0x04, 0x17
        /*001a*/ 	.short	(.L_35 - .L_34)
.L_34:
        /*001c*/ 	.word	0x00000000
        /*0020*/ 	.short	0x0002
        /*0022*/ 	.short	0x0010
        /*0024*/ 	.byte	0x00, 0xf5, 0x21, 0x00


	//----- nvinfo : EIATTR_KPARAM_INFO
	.align		4
.L_35:
        /*0028*/ 	.byte	0x04, 0x17
        /*002a*/ 	.short	(.L_37 - .L_36)
.L_36:
        /*002c*/ 	.word	0x00000000
        /*0030*/ 	.short	0x0001
        /*0032*/ 	.short	0x0008
        /*0034*/ 	.byte	0x00, 0xf5, 0x21, 0x00


	//----- nvinfo : EIATTR_KPARAM_INFO
	.align		4
.L_37:
        /*0038*/ 	.byte	0x04, 0x17
        /*003a*/ 	.short	(.L_39 - .L_38)
.L_38:
        /*003c*/ 	.word	0x00000000
        /*0040*/ 	.short	0x0000
        /*0042*/ 	.short	0x0000
        /*0044*/ 	.byte	0x00, 0xf5, 0x21, 0x00


	//----- nvinfo : EIATTR_SPARSE_MMA_MASK
	.align		4
.L_39:
        /*0048*/ 	.byte	0x03, 0x50
        /*004a*/ 	.short	0x0000


	//----- nvinfo : EIATTR_MAXREG_COUNT
	.align		4
        /*004c*/ 	.byte	0x03, 0x1b
        /*004e*/ 	.short	0x00ff


	//----- nvinfo : EIATTR_MERCURY_ISA_VERSION
	.align		4
        /*0050*/ 	.byte	0x03, 0x5f
        /*0052*/ 	.short	0x0101


	//----- nvinfo : EIATTR_VRC_CTA_INIT_COUNT
	.align		4
        /*0054*/ 	.byte	0x02, 0x4a
	.zero		1
	.zero		1


	//----- nvinfo : EIATTR_EXIT_INSTR_OFFSETS
	.align		4
        /*0058*/ 	.byte	0x04, 0x1c
        /*005a*/ 	.short	(.L_41 - .L_40)


	//   ....[0]....
.L_40:
        /*005c*/ 	.word	0x00000070


	//   ....[1]....
        /*0060*/ 	.word	0x000001b0


	//----- nvinfo : EIATTR_CRS_STACK_SIZE
	.align		4
.L_41:
        /*0064*/ 	.byte	0x04, 0x1e
        /*0066*/ 	.short	(.L_43 - .L_42)
.L_42:
        /*0068*/ 	.word	0x00000000


	//----- nvinfo : EIATTR_CBANK_PARAM_SIZE
	.align		4
.L_43:
        /*006c*/ 	.byte	0x03, 0x19
        /*006e*/ 	.short	0x001c


	//----- nvinfo : EIATTR_PARAM_CBANK
	.align		4
        /*0070*/ 	.byte	0x04, 0x0a
        /*0072*/ 	.short	(.L_45 - .L_44)
	.align		4
.L_44:
        /*0074*/ 	.word	index@(.nv.constant0._Z8maskBoolPKiPKbPii)
        /*0078*/ 	.short	0x0380
        /*007a*/ 	.short	0x001c


	//----- nvinfo : EIATTR_SW_WAR
	.align		4
.L_45:
        /*007c*/ 	.byte	0x04, 0x36
        /*007e*/ 	.short	(.L_47 - .L_46)
.L_46:
        /*0080*/ 	.word	0x00000008
.L_47:


//--------------------- .nv.callgraph             --------------------------
	.section	.nv.callgraph,"",@"SHT_CUDA_CALLGRAPH"
	.align	4
	.sectionentsize	8
	.align		4
        /*0000*/ 	.word	0x00000000
	.align		4
        /*0004*/ 	.word	0xffffffff
	.align		4
        /*0008*/ 	.word	0x00000000
	.align		4
        /*000c*/ 	.word	0xfffffffe
	.align		4
        /*0010*/ 	.word	0x00000000
	.align		4
        /*0014*/ 	.word	0xfffffffd
	.align		4
        /*0018*/ 	.word	0x00000000
	.align		4
        /*001c*/ 	.word	0xfffffffc


//--------------------- .text._Z7maskBitPKiS0_Pii --------------------------
	.section	.text._Z7maskBitPKiS0_Pii,"ax",@progbits
	.align	128
        .global         _Z7maskBitPKiS0_Pii
        .type           _Z7maskBitPKiS0_Pii,@function
        .size           _Z7maskBitPKiS0_Pii,(.L_x_4 - _Z7maskBitPKiS0_Pii)
        .other          _Z7maskBitPKiS0_Pii,@"STO_CUDA_ENTRY STV_DEFAULT"
_Z7maskBitPKiS0_Pii:
.text._Z7maskBitPKiS0_Pii:
[----:B------:R-:W-:Y:S01]  /*0000*/  LDC R1, c[0x0][0x37c] ;  /* 0x0000df00ff017b82 */ /* 0x000fe20000000800 */
[----:B------:R-:W0:Y:S07]  /*0010*/  S2R R0, SR_TID.X ;  /* 0x0000000000007919 */ /* 0x000e2e0000002100 */
[----:B------:R-:W0:Y:S01]  /*0020*/  S2UR UR4, SR_CTAID.X ;  /* 0x00000000000479c3 */ /* 0x000e220000002500 */
[----:B------:R-:W1:Y:S07]  /*0030*/  LDCU UR5, c[0x0][0x398] ;  /* 0x00007300ff0577ac */ /* 0x000e6e0008000800 */
[----:B------:R-:W0:Y:S02]  /*0040*/  LDC R13, c[0x0][0x360] ;  /* 0x0000d800ff0d7b82 */ /* 0x000e240000000800 */
[----:B0-----:R-:W-:-:S05]  /*0050*/  IMAD R0, R13, UR4, R0 ;  /* 0x000000040d007c24 */ /* 0x001fca000f8e0200 */
[----:B-1----:R-:W-:-:S13]  /*0060*/  ISETP.GE.AND P0, PT, R0, UR5, PT ;  /* 0x0000000500007c0c */ /* 0x002fda000bf06270 */
[----:B------:R-:W-:Y:S05]  /*0070*/  @P0 EXIT ;  /* 0x000000000000094d */ /* 0x000fea0003800000 */
[----:B------:R-:W0:Y:S01]  /*0080*/  LDC.64 R2, c[0x0][0x388] ;  /* 0x0000e200ff027b82 */ /* 0x000e220000000a00 */
[----:B------:R-:W1:Y:S01]  /*0090*/  LDCU UR4, c[0x0][0x370] ;  /* 0x00006e00ff0477ac */ /* 0x000e620008000800 */
[----:B------:R-:W2:Y:S06]  /*00a0*/  LDCU.64 UR6, c[0x0][0x358] ;  /* 0x00006b00ff0677ac */ /* 0x000eac0008000a00 */
[----:B------:R-:W3:Y:S01]  /*00b0*/  LDC.64 R4, c[0x0][0x390] ;  /* 0x0000e400ff047b82 */ /* 0x000ee20000000a00 */
[----:B------:R-:W4:Y:S01]  /*00c0*/  LDCU UR5, c[0x0][0x398] ;  /* 0x00007300ff0577ac */ /* 0x000f220008000800 */
[----:B-1----:R-:W-:-:S07]  /*00d0*/  IMAD R13, R13, UR4, RZ ;  /* 0x000000040d0d7c24 */ /* 0x002fce000f8e02ff */
.L_x_0:
[----:B------:R-:W-:-:S05]  /*00e0*/  SHF.R.S32.HI R7, RZ, 0x5, R0 ;  /* 0x00000005ff077819 */ /* 0x000fca0000011400 */
[----:B0-----:R-:W-:-:S06]  /*00f0*/  IMAD.WIDE R6, R7, 0x4, R2 ;  /* 0x0000000407067825 */ /* 0x001fcc00078e0202 */
[----:B--2---:R-:W2:Y:S02]  /*0100*/  LDG.E R7, desc[UR6][R6.64] ;  /* 0x0000000606077981 */ /* 0x004ea4000c1e1900 */
[----:B--2---:R-:W-:-:S04]  /*0110*/  SHF.R.W.U32.HI R8, RZ, R0, R7 ;  /* 0x00000000ff087219 */ /* 0x004fc80000011e07 */
[----:B------:R-:W-:-:S04]  /*0120*/  LOP3.LUT R8, R8, 0x1, RZ, 0xc0, !PT ;  /* 0x0000000108087812 */ /* 0x000fc800078ec0ff */
[----:B------:R-:W-:-:S13]  /*0130*/  ISETP.NE.U32.AND P0, PT, R8, 0x1, PT ;  /* 0x000000010800780c */ /* 0x000fda0003f05070 */
[----:B------:R-:W0:Y:S02]  /*0140*/  @!P0 LDC.64 R8, c[0x0][0x380] ;  /* 0x0000e000ff088b82 */ /* 0x000e240000000a00 */
[----:B0-----:R-:W-:-:S06]  /*0150*/  @!P0 IMAD.WIDE R8, R0, 0x4, R8 ;  /* 0x0000000400088825 */ /* 0x001fcc00078e0208 */
[----:B------:R-:W2:Y:S01]  /*0160*/  @!P0 LDG.E R9, desc[UR6][R8.64] ;  /* 0x0000000608098981 */ /* 0x000ea2000c1e1900 */
[----:B---3--:R-:W-:Y:S01]  /*0170*/  IMAD.WIDE R10, R0, 0x4, R4 ;  /* 0x00000004000a7825 */ /* 0x008fe200078e0204 */
[----:B------:R-:W-:-:S04]  /*0180*/  IADD3 R0, PT, PT, R13, R0, RZ ;  /* 0x000000000d007210 */ /* 0x000fc80007ffe0ff */
[----:B--2---:R1:W-:Y:S04]  /*0190*/  @!P0 STG.E desc[UR6][R10.64], R9 ;  /* 0x000000090a008986 */ /* 0x0043e8000c101906 */
[----:B------:R1:W-:Y:S01]  /*01a0*/  @P0 STG.E desc[UR6][R10.64], RZ ;  /* 0x000000ff0a000986 */ /* 0x0003e2000c101906 */
[----:B----4-:R-:W-:-:S13]  /*01b0*/  ISETP.GE.AND P0, PT, R0, UR5, PT ;  /* 0x0000000500007c0c */ /* 0x010fda000bf06270 */
[----:B-1----:R-:W-:Y:S05]  /*01c0*/  @!P0 BRA `(.L_x_0) ;  /* 0xfffffffc00c48947 */ /* 0x002fea000383ffff */
[----:B------:R-:W-:Y:S05]  /*01d0*/  EXIT ;  /* 0x000000000000794d */ /* 0x000fea0003800000 */
.L_x_1:
[----:B------:R-:W-:-:S00]  /*01e0*/  BRA `(.L_x_1) ;  /* 0xfffffffc00fc7947 */ /* 0x000fc0000383ffff */
[----:B------:R-:W-:-:S00]  /*01f0*/  NOP ;  /* 0x0000000000007918 */ /* 0x000fc00000000000 */
        /* <DEDUP_REMOVED lines=8> */
.L_x_4:


//--------------------- .text._Z8maskBoolPKiPKbPii --------------------------
	.section	.text._Z8maskBoolPKiPKbPii,"ax",@progbits
	.align	128
        .global         _Z8maskBoolPKiPKbPii
        .type           _Z8maskBoolPKiPKbPii,@function
        .size           _Z8maskBoolPKiPKbPii,(.L_x_5 - _Z8maskBoolPKiPKbPii)
        .other          _Z8maskBoolPKiPKbPii,@"STO_CUDA_ENTRY STV_DEFAULT"
_Z8maskBoolPKiPKbPii:
.text._Z8maskBoolPKiPKbPii:
        /* <DEDUP_REMOVED lines=10> */
[----:B------:R-:W2:Y:S01]  /*00a0*/  LDCU.64 UR6, c[0x0][0x358] ;  /* 0x00006b00ff0677ac */ /* 0x000ea20008000a00 */
[----:B------:R-:W3:Y:S01]  /*00b0*/  LDCU UR5, c[0x0][0x398] ;  /* 0x00007300ff0577ac */ /* 0x000ee20008000800 */
[----:B------:R-:W4:Y:S01]  /*00c0*/  LDCU.64 UR8, c[0x0][0x388] ;  /* 0x00007100ff0877ac */ /* 0x000f220008000a00 */
[----:B-1----:R-:W-:-:S07]  /*00d0*/  IMAD R11, R11, UR4, RZ ;  /* 0x000000040b0b7c24 */ /* 0x002fce000f8e02ff */
.L_x_2:
[----:B----4-:R-:W-:-:S04]  /*00e0*/  IADD3 R6, P0, PT, R0, UR8, RZ ;  /* 0x0000000800067c10 */ /* 0x010fc8000ff1e0ff */
[----:B------:R-:W-:-:S05]  /*00f0*/  LEA.HI.X.SX32 R7, R0, UR9, 0x1, P0 ;  /* 0x0000000900077c11 */ /* 0x000fca00080f0eff */
[----:B--2---:R-:W2:Y:S01]  /*0100*/  LDG.E.U8 R6, desc[UR6][R6.64] ;  /* 0x0000000606067981 */ /* 0x004ea2000c1e1100 */
[----:B-1----:R-:W-:Y:S01]  /*0110*/  IMAD.MOV.U32 R13, RZ, RZ, RZ ;  /* 0x000000ffff0d7224 */ /* 0x002fe200078e00ff */
[----:B--2---:R-:W-:-:S13]  /*0120*/  ISETP.NE.AND P0, PT, R6, RZ, PT ;  /* 0x000000ff0600720c */ /* 0x004fda0003f05270 */
[----:B------:R-:W1:Y:S02]  /*0130*/  @P0 LDC.64 R2, c[0x0][0x380] ;  /* 0x0000e000ff020b82 */ /* 0x000e640000000a00 */
[----:B-1----:R-:W-:-:S05]  /*0140*/  @P0 IMAD.WIDE R2, R0, 0x4, R2 ;  /* 0x0000000400020825 */ /* 0x002fca00078e0202 */
[----:B------:R-:W2:Y:S01]  /*0150*/  @P0 LDG.E R13, desc[UR6][R2.64] ;  /* 0x00000006020d0981 */ /* 0x000ea2000c1e1900 */
[----:B0-----:R-:W-:Y:S01]  /*0160*/  IMAD.WIDE R4, R0, 0x4, R8 ;  /* 0x0000000400047825 */ /* 0x001fe200078e0208 */
[----:B------:R-:W-:-:S04]  /*0170*/  IADD3 R0, PT, PT, R11, R0, RZ ;  /* 0x000000000b007210 */ /* 0x000fc80007ffe0ff */
[----:B---3--:R-:W-:Y:S01]  /*0180*/  ISETP.GE.AND P0, PT, R0, UR5, PT ;  /* 0x0000000500007c0c */ /* 0x008fe2000bf06270 */
[----:B--2---:R1:W-:-:S12]  /*0190*/  STG.E desc[UR6][R4.64], R13 ;  /* 0x0000000d04007986 */ /* 0x0043d8000c101906 */
[----:B------:R-:W-:Y:S05]  /*01a0*/  @!P0 BRA `(.L_x_2) ;  /* 0xfffffffc00cc8947 */ /* 0x000fea000383ffff */
[----:B------:R-:W-:Y:S05]  /*01b0*/  EXIT ;  /* 0x000000000000794d */ /* 0x000fea0003800000 */
.L_x_3:
        /* <DEDUP_REMOVED lines=12> */
.L_x_5:


//--------------------- .nv.shared.reserved.0     --------------------------
	.section	.nv.shared.reserved.0,"aw",@nobits
	.weak		__nv_reservedSMEM_offset_0_alias
	.size		__nv_reservedSMEM_offset_0_alias, 0, 64
	.other		__nv_reservedSMEM_offset_0_alias,@"STO_CUDA_RESERVED_SHARED STV_DEFAULT"
__nv_reservedSMEM_offset_0_alias:
	.zero		0
	.zero		64


//--------------------- .nv.constant0._Z7maskBitPKiS0_Pii --------------------------
	.section	.nv.constant0._Z7maskBitPKiS0_Pii,"a",@progbits
	.sectionflags	@""
	.align	4
.nv.constant0._Z7maskBitPKiS0_Pii:
	.zero		924


//--------------------- .nv.constant0._Z8maskBoolPKiPKbPii --------------------------
	.section	.nv.constant0._Z8maskBoolPKiPKbPii,"a",@progbits
	.sectionflags	@""
	.align	4
.nv.constant0._Z8maskBoolPKiPKbPii:
	.zero		924


//--------------------- SYMBOLS --------------------------

	.type		.nv.reservedSmem.offset0,@object
	.size		.nv.reservedSmem.offset0,0x4
